	.headerflags	@"EF_CUDA_TEXMODE_UNIFIED EF_CUDA_64BIT_ADDRESS EF_CUDA_ACCELERATORS EF_CUDA_SM90 EF_CUDA_VIRTUAL_SM(EF_CUDA_SM90)"
	.elftype	@"ET_EXEC"


//--------------------- .nv.info                  --------------------------
	.section	.nv.info,"",@"SHT_CUDA_INFO"
	.align	4


	//----- nvinfo : EIATTR_REGCOUNT
	.align		4
        /*0000*/ 	.byte	0x04, 0x2f
        /*0002*/ 	.short	(.L_3 - .L_2)
	.align		4
.L_2:
        /*0004*/ 	.word	index@(triton_poi_fused__native_batch_norm_legit_no_training_convolution_relu_1)
        /*0008*/ 	.word	0x00000016


	//----- nvinfo : EIATTR_MIN_STACK_SIZE
	.align		4
.L_3:
        /*000c*/ 	.byte	0x04, 0x12
        /*000e*/ 	.short	(.L_5 - .L_4)
	.align		4
.L_4:
        /*0010*/ 	.word	index@(triton_poi_fused__native_batch_norm_legit_no_training_convolution_relu_1)
        /*0014*/ 	.word	0x00000000


	//----- nvinfo : EIATTR_FRAME_SIZE
	.align		4
.L_5:
        /*0018*/ 	.byte	0x04, 0x11
        /*001a*/ 	.short	(.L_7 - .L_6)
	.align		4
.L_6:
        /*001c*/ 	.word	index@(triton_poi_fused__native_batch_norm_legit_no_training_convolution_relu_1)
        /*0020*/ 	.word	0x00000000


	//----- nvinfo : EIATTR_MIN_STACK_SIZE
	.align		4
.L_7:
        /*0024*/ 	.byte	0x04, 0x12
        /*0026*/ 	.short	(.L_9 - .L_8)
	.align		4
.L_8:
        /*0028*/ 	.word	index@(triton_poi_fused__native_batch_norm_legit_no_training_convolution_relu_1)
        /*002c*/ 	.word	0x00000000
.L_9:


//--------------------- .nv.info.triton_poi_fused__native_batch_norm_legit_no_training_convolution_relu_1 --------------------------
	.section	.nv.info.triton_poi_fused__native_batch_norm_legit_no_training_convolution_relu_1,"",@"SHT_CUDA_INFO"
	.sectionflags	@""
	.align	4


	//----- nvinfo : EIATTR_CUDA_API_VERSION
	.align		4
        /*0000*/ 	.byte	0x04, 0x37
        /*0002*/ 	.short	(.L_11 - .L_10)
.L_10:
        /*0004*/ 	.word	0x0000007c


	//----- nvinfo : EIATTR_KPARAM_INFO
	.align		4
.L_11:
        /*0008*/ 	.byte	0x04, 0x17
        /*000a*/ 	.short	(.L_13 - .L_12)
.L_12:
        /*000c*/ 	.word	0x00000000
        /*0010*/ 	.short	0x0007
        /*0012*/ 	.short	0x0038
        /*0014*/ 	.byte	0x00, 0xf0, 0x11, 0x00


	//----- nvinfo : EIATTR_KPARAM_INFO
	.align		4
.L_13:
        /*0018*/ 	.byte	0x04, 0x17
        /*001a*/ 	.short	(.L_15 - .L_14)
.L_14:
        /*001c*/ 	.word	0x00000000
        /*0020*/ 	.short	0x0006
        /*0022*/ 	.short	0x0030
        /*0024*/ 	.byte	0x00, 0xf4, 0x21, 0x00


	//----- nvinfo : EIATTR_KPARAM_INFO
	.align		4
.L_15:
        /*0028*/ 	.byte	0x04, 0x17
        /*002a*/ 	.short	(.L_17 - .L_16)
.L_16:
        /*002c*/ 	.word	0x00000000
        /*0030*/ 	.short	0x0005
        /*0032*/ 	.short	0x0028
        /*0034*/ 	.byte	0x00, 0xf4, 0x21, 0x00


	//----- nvinfo : EIATTR_KPARAM_INFO
	.align		4
.L_17:
        /*0038*/ 	.byte	0x04, 0x17
        /*003a*/ 	.short	(.L_19 - .L_18)
.L_18:
        /*003c*/ 	.word	0x00000000
        /*0040*/ 	.short	0x0004
        /*0042*/ 	.short	0x0020
        /*0044*/ 	.byte	0x00, 0xf4, 0x21, 0x00


	//----- nvinfo : EIATTR_KPARAM_INFO
	.align		4
.L_19:
        /*0048*/ 	.byte	0x04, 0x17
        /*004a*/ 	.short	(.L_21 - .L_20)
.L_20:
        /*004c*/ 	.word	0x00000000
        /*0050*/ 	.short	0x0003
        /*0052*/ 	.short	0x0018
        /*0054*/ 	.byte	0x00, 0xf4, 0x21, 0x00


	//----- nvinfo : EIATTR_KPARAM_INFO
	.align		4
.L_21:
        /*0058*/ 	.byte	0x04, 0x17
        /*005a*/ 	.short	(.L_23 - .L_22)
.L_22:
        /*005c*/ 	.word	0x00000000
        /*0060*/ 	.short	0x0002
        /*0062*/ 	.short	0x0010
        /*0064*/ 	.byte	0x00, 0xf4, 0x21, 0x00


	//----- nvinfo : EIATTR_KPARAM_INFO
	.align		4
.L_23:
        /*0068*/ 	.byte	0x04, 0x17
        /*006a*/ 	.short	(.L_25 - .L_24)
.L_24:
        /*006c*/ 	.word	0x00000000
        /*0070*/ 	.short	0x0001
        /*0072*/ 	.short	0x0008
        /*0074*/ 	.byte	0x00, 0xf4, 0x21, 0x00


	//----- nvinfo : EIATTR_KPARAM_INFO
	.align		4
.L_25:
        /*0078*/ 	.byte	0x04, 0x17
        /*007a*/ 	.short	(.L_27 - .L_26)
.L_26:
        /*007c*/ 	.word	0x00000000
        /*0080*/ 	.short	0x0000
        /*0082*/ 	.short	0x0000
        /*0084*/ 	.byte	0x00, 0xf4, 0x21, 0x00


	//----- nvinfo : EIATTR_SPARSE_MMA_MASK
	.align		4
.L_27:
        /*0088*/ 	.byte	0x03, 0x50
        /*008a*/ 	.short	0x0000


	//----- nvinfo : EIATTR_MAXREG_COUNT
	.align		4
        /*008c*/ 	.byte	0x03, 0x1b
        /*008e*/ 	.short	0x00ff


	//----- nvinfo : EIATTR_EXIT_INSTR_OFFSETS
	.align		4
        /*0090*/ 	.byte	0x04, 0x1c
        /*0092*/ 	.short	(.L_29 - .L_28)


	//   ....[0]....
.L_28:
        /*0094*/ 	.word	0x000003b0


	//----- nvinfo : EIATTR_REQNTID
	.align		4
.L_29:
        /*0098*/ 	.byte	0x04, 0x10
        /*009a*/ 	.short	(.L_31 - .L_30)
.L_30:
        /*009c*/ 	.word	0x00000100
        /*00a0*/ 	.word	0x00000001
        /*00a4*/ 	.word	0x00000001


	//----- nvinfo : EIATTR_CBANK_PARAM_SIZE
	.align		4
.L_31:
        /*00a8*/ 	.byte	0x03, 0x19
        /*00aa*/ 	.short	0x003c


	//----- nvinfo : EIATTR_PARAM_CBANK
	.align		4
        /*00ac*/ 	.byte	0x04, 0x0a
        /*00ae*/ 	.short	(.L_33 - .L_32)
	.align		4
.L_32:
        /*00b0*/ 	.word	index@(.nv.constant0.triton_poi_fused__native_batch_norm_legit_no_training_convolution_relu_1)
        /*00b4*/ 	.short	0x0210
        /*00b6*/ 	.short	0x003c


	//----- nvinfo : EIATTR_SW_WAR
	.align		4
.L_33:
        /*00b8*/ 	.byte	0x04, 0x36
        /*00ba*/ 	.short	(.L_35 - .L_34)
.L_34:
        /*00bc*/ 	.word	0x00000008
.L_35:


//--------------------- .nv.callgraph             --------------------------
	.section	.nv.callgraph,"",@"SHT_CUDA_CALLGRAPH"
	.align	4
	.sectionentsize	8
	.align		4
        /*0000*/ 	.word	0x00000000
	.align		4
        /*0004*/ 	.word	0xffffffff
	.align		4
        /*0008*/ 	.word	0x00000000
	.align		4
        /*000c*/ 	.word	0xfffffffe
	.align		4
        /*0010*/ 	.word	0x00000000
	.align		4
        /*0014*/ 	.word	0xfffffffd
	.align		4
        /*0018*/ 	.word	0x00000000
	.align		4
        /*001c*/ 	.word	0xfffffffc


//--------------------- .nv.constant4             --------------------------
	.section	.nv.constant4,"a",@progbits
	.align	8
	.align		8
.nv.constant4:
        /*0000*/ 	.dword	_$_str
	.align		8
        /*0008*/ 	.dword	_$_str_$_2


//--------------------- .text.triton_poi_fused__native_batch_norm_legit_no_training_convolution_relu_1 --------------------------
	.section	.text.triton_poi_fused__native_batch_norm_legit_no_training_convolution_relu_1,"ax",@progbits
	.align	128
        .global         triton_poi_fused__native_batch_norm_legit_no_training_convolution_relu_1
        .type           triton_poi_fused__native_batch_norm_legit_no_training_convolution_relu_1,@function
        .size           triton_poi_fused__native_batch_norm_legit_no_training_convolution_relu_1,(.L_x_1 - triton_poi_fused__native_batch_norm_legit_no_training_convolution_relu_1)
        .other          triton_poi_fused__native_batch_norm_legit_no_training_convolution_relu_1,@"STO_CUDA_ENTRY STV_DEFAULT"
triton_poi_fused__native_batch_norm_legit_no_training_convolution_relu_1:
.text.triton_poi_fused__native_batch_norm_legit_no_training_convolution_relu_1:
[----:B------:R-:W-:Y:S01]  /*0000*/  LDC R1, c[0x0][0x28] ;  /* 0x00000a00ff017b82 */ /* 0x000fe20000000800 */
[----:B------:R-:W1:Y:S01]  /*0010*/  S2R R0, SR_TID.X ;  /* 0x0000000000007919 */ /* 0x000e620000002100 */
[----:B------:R-:W-:-:S06]  /*0020*/  HFMA2.MMA R2, -RZ, RZ, 0, 0 ;  /* 0x00000000ff027435 */ /* 0x000fcc00000001ff */
[----:B------:R-:W2:Y:S01]  /*0030*/  LDC.64 R16, c[0x0][0x228] ;  /* 0x00008a00ff107b82 */ /* 0x000ea20000000a00 */
[----:B------:R-:W-:Y:S01]  /*0040*/  ULDC.64 UR4, c[0x0][0x208] ;  /* 0x0000820000047ab9 */ /* 0x000fe20000000a00 */
[----:B------:R-:W3:Y:S06]  /*0050*/  S2R R3, SR_CTAID.X ;  /* 0x0000000000037919 */ /* 0x000eec0000002500 */
[----:B------:R-:W4:Y:S08]  /*0060*/  LDC.64 R12, c[0x0][0x218] ;  /* 0x00008600ff0c7b82 */ /* 0x000f300000000a00 */
[----:B------:R-:W5:Y:S08]  /*0070*/  LDC.64 R14, c[0x0][0x220] ;  /* 0x00008800ff0e7b82 */ /* 0x000f700000000a00 */
[----:B------:R-:W4:Y:S01]  /*0080*/  LDC.64 R18, c[0x0][0x230] ;  /* 0x00008c00ff127b82 */ /* 0x000f220000000a00 */
[----:B-1----:R-:W-:-:S07]  /*0090*/  SHF.L.U32 R0, R0, 0x1, RZ ;  /* 0x0000000100007819 */ /* 0x002fce00000006ff */
[----:B------:R-:W1:Y:S01]  /*00a0*/  LDC.64 R6, c[0x0][0x238] ;  /* 0x00008e00ff067b82 */ /* 0x000e620000000a00 */
[----:B------:R-:W-:-:S04]  /*00b0*/  LOP3.LUT R0, R0, 0x1fe, RZ, 0xc0, !PT ;  /* 0x000001fe00007812 */ /* 0x000fc800078ec0ff */
[----:B---3--:R-:W-:-:S05]  /*00c0*/  LEA R3, R3, R0, 0x9 ;  /* 0x0000000003037211 */ /* 0x008fca00078e48ff */
[----:B------:R-:W-:-:S05]  /*00d0*/  IMAD.HI R0, R3, -0x7be77d73, R2 ;  /* 0x8418828d03007827 */ /* 0x000fca00078e0202 */
[----:B------:R-:W-:-:S04]  /*00e0*/  SHF.R.U32.HI R5, RZ, 0x1f, R0 ;  /* 0x0000001fff057819 */ /* 0x000fc80000011600 */
[----:B------:R-:W-:-:S04]  /*00f0*/  LEA.HI.SX32 R0, R0, R5, 0x11 ;  /* 0x0000000500007211 */ /* 0x000fc800078f8aff */
[----:B------:R-:W-:-:S04]  /*0100*/  LEA.HI R2, R0, R0, RZ, 0x6 ;  /* 0x0000000000027211 */ /* 0x000fc800078f30ff */
[----:B------:R-:W-:-:S04]  /*0110*/  LOP3.LUT R5, R2, 0xffffffc0, RZ, 0xc0, !PT ;  /* 0xffffffc002057812 */ /* 0x000fc800078ec0ff */
[----:B------:R-:W-:Y:S02]  /*0120*/  IADD3 R0, R0, -R5, RZ ;  /* 0x8000000500007210 */ /* 0x000fe40007ffe0ff */
[----:B------:R-:W3:Y:S03]  /*0130*/  LDC.64 R4, c[0x0][0x210] ;  /* 0x00008400ff047b82 */ /* 0x000ee60000000a00 */
[----:B--2---:R-:W-:-:S05]  /*0140*/  IMAD.WIDE R16, R0, 0x4, R16 ;  /* 0x0000000400107825 */ /* 0x004fca00078e0210 */
[----:B------:R2:W2:Y:S01]  /*0150*/  LDG.E.EL R2, desc[UR4][R16.64] ;  /* 0x0000000410027981 */ /* 0x0004a2000c2e1900 */
[----:B----4-:R-:W-:-:S04]  /*0160*/  IMAD.WIDE R12, R0, 0x4, R12 ;  /* 0x00000004000c7825 */ /* 0x010fc800078e020c */
[----:B-----5:R-:W-:Y:S01]  /*0170*/  IMAD.WIDE R14, R0, 0x4, R14 ;  /* 0x00000004000e7825 */ /* 0x020fe200078e020e */
[----:B------:R4:W5:Y:S04]  /*0180*/  LDG.E.EL R10, desc[UR4][R12.64] ;  /* 0x000000040c0a7981 */ /* 0x000968000c2e1900 */
[----:B------:R-:W5:Y:S01]  /*0190*/  LDG.E.EL R11, desc[UR4][R14.64] ;  /* 0x000000040e0b7981 */ /* 0x000f62000c2e1900 */
[----:B---3--:R-:W-:-:S05]  /*01a0*/  IMAD.WIDE R4, R3, 0x4, R4 ;  /* 0x0000000403047825 */ /* 0x008fca00078e0204 */
[----:B------:R-:W5:Y:S01]  /*01b0*/  LDG.E.64 R8, desc[UR4][R4.64] ;  /* 0x0000000404087981 */ /* 0x000f62000c1e1b00 */
[----:B0-2---:R-:W-:-:S04]  /*01c0*/  IMAD.WIDE R16, R0, 0x4, R18 ;  /* 0x0000000400107825 */ /* 0x005fc800078e0212 */
[----:B-1----:R-:W-:Y:S02]  /*01d0*/  IMAD.WIDE R18, R0, 0x4, R6 ;  /* 0x0000000400127825 */ /* 0x002fe400078e0206 */
[----:B------:R-:W2:Y:S01]  /*01e0*/  LDG.E.EL R16, desc[UR4][R16.64] ;  /* 0x0000000410107981 */ /* 0x000ea2000c2e1900 */
[----:B----4-:R-:W-:Y:S01]  /*01f0*/  MOV R13, 0x3e800000 ;  /* 0x3e800000000d7802 */ /* 0x010fe20000000f00 */
[----:B------:R-:W0:Y:S02]  /*0200*/  LDC.64 R6, c[0x0][0x240] ;  /* 0x00009000ff067b82 */ /* 0x000e240000000a00 */
[----:B------:R-:W2:Y:S01]  /*0210*/  LDG.E.EL R19, desc[UR4][R18.64] ;  /* 0x0000000412137981 */ /* 0x000ea2000c2e1900 */
[----:B0-----:R-:W-:-:S04]  /*0220*/  IMAD.WIDE R6, R3, 0x4, R6 ;  /* 0x0000000403067825 */ /* 0x001fc800078e0206 */
[----:B------:R-:W-:-:S04]  /*0230*/  FADD R2, R2, 9.9999997473787516356e-06 ;  /* 0x3727c5ac02027421 */ /* 0x000fc80000000000 */
[----:B------:R-:W0:Y:S02]  /*0240*/  MUFU.SQRT R0, R2 ;  /* 0x0000000200007308 */ /* 0x000e240000002000 */
[C---:B0-----:R-:W-:Y:S02]  /*0250*/  FSETP.GT.AND P0, PT, R0.reuse, 8.50705917302346158658e+37, PT ;  /* 0x7e8000000000780b */ /* 0x041fe40003f04000 */
[----:B------:R-:W-:-:S11]  /*0260*/  FSETP.GEU.AND P1, PT, R0, 1.175494350822287508e-38, PT ;  /* 0x008000000000780b */ /* 0x000fd60003f2e000 */
[----:B------:R-:W-:-:S04]  /*0270*/  @P0 FMUL R0, R0, 0.25 ;  /* 0x3e80000000000820 */ /* 0x000fc80000400000 */
[----:B------:R-:W-:-:S06]  /*0280*/  @!P1 FMUL R0, R0, 16777216 ;  /* 0x4b80000000009820 */ /* 0x000fcc0000400000 */
[----:B------:R-:W0:Y:S01]  /*0290*/  MUFU.RCP R0, R0 ;  /* 0x0000000000007308 */ /* 0x000e220000001000 */
[----:B------:R-:W-:Y:S01]  /*02a0*/  FSEL R13, R13, 1, P0 ;  /* 0x3f8000000d0d7808 */ /* 0x000fe20000000000 */
[--C-:B-----5:R-:W-:Y:S01]  /*02b0*/  FADD R8, R8, R10.reuse ;  /* 0x0000000a08087221 */ /* 0x120fe20000000000 */
[----:B------:R-:W-:-:S03]  /*02c0*/  FADD R9, R9, R10 ;  /* 0x0000000a09097221 */ /* 0x000fc60000000000 */
[----:B------:R-:W-:Y:S01]  /*02d0*/  @!P1 FMUL R13, R13, 16777216 ;  /* 0x4b8000000d0d9820 */ /* 0x000fe20000400000 */
[C---:B------:R-:W-:Y:S01]  /*02e0*/  FADD R2, -R11.reuse, R8 ;  /* 0x000000080b027221 */ /* 0x040fe20000000100 */
[----:B------:R-:W-:Y:S02]  /*02f0*/  FADD R11, -R11, R9 ;  /* 0x000000090b0b7221 */ /* 0x000fe40000000100 */
[----:B0-----:R-:W-:-:S04]  /*0300*/  FMUL R13, R0, R13 ;  /* 0x0000000d000d7220 */ /* 0x001fc80000400000 */
[-C--:B------:R-:W-:Y:S01]  /*0310*/  FMUL R2, R2, R13.reuse ;  /* 0x0000000d02027220 */ /* 0x080fe20000400000 */
[----:B------:R-:W-:-:S03]  /*0320*/  FMUL R0, R11, R13 ;  /* 0x0000000d0b007220 */ /* 0x000fc60000400000 */
[C-C-:B--2---:R-:W-:Y:S01]  /*0330*/  FFMA R2, R16.reuse, R2, R19.reuse ;  /* 0x0000000210027223 */ /* 0x144fe20000000013 */
[----:B------:R-:W-:-:S04]  /*0340*/  FFMA R0, R16, R0, R19 ;  /* 0x0000000010007223 */ /* 0x000fc80000000013 */
[----:B------:R-:W-:Y:S02]  /*0350*/  FSETP.GEU.AND P0, PT, R2, RZ, PT ;  /* 0x000000ff0200720b */ /* 0x000fe40003f0e000 */
[----:B------:R-:W-:Y:S02]  /*0360*/  FSETP.GEU.AND P1, PT, R0, RZ, PT ;  /* 0x000000ff0000720b */ /* 0x000fe40003f2e000 */
[----:B------:R-:W-:Y:S02]  /*0370*/  FSEL R2, R2, RZ, P0 ;  /* 0x000000ff02027208 */ /* 0x000fe40000000000 */
[----:B------:R-:W-:Y:S01]  /*0380*/  FSEL R3, R0, RZ, P1 ;  /* 0x000000ff00037208 */ /* 0x000fe20000800000 */
[----:B------:R-:W-:Y:S04]  /*0390*/  STG.E.64 desc[UR4][R4.64], R8 ;  /* 0x0000000804007986 */ /* 0x000fe8000c101b04 */
[----:B------:R-:W-:Y:S01]  /*03a0*/  STG.E.64 desc[UR4][R6.64], R2 ;  /* 0x0000000206007986 */ /* 0x000fe2000c101b04 */
[----:B------:R-:W-:Y:S05]  /*03b0*/  EXIT ;  /* 0x000000000000794d */ /* 0x000fea0003800000 */
.L_x_0:
[----:B------:R-:W-:-:S00]  /*03c0*/  BRA `(.L_x_0) ;  /* 0xfffffffc00fc7947 */ /* 0x000fc0000383ffff */
[----:B------:R-:W-:-:S00]  /*03d0*/  NOP ;  /* 0x0000000000007918 */ /* 0x000fc00000000000 */
        /* <DEDUP_REMOVED lines=10> */
.L_x_1:


//--------------------- .nv.global.init           --------------------------
	.section	.nv.global.init,"aw",@progbits
.nv.global.init:
	.type		_$_str,@object
	.size		_$_str,(_$_str_$_2 - _$_str)
_$_str:
        /*0000*/ 	.byte	0x5f, 0x5f, 0x43, 0x55, 0x44, 0x41, 0x5f, 0x46, 0x54, 0x5a, 0x00
	.type		_$_str_$_2,@object
	.size		_$_str_$_2,(.L_1 - _$_str_$_2)
_$_str_$_2:
        /*000b*/ 	.byte	0x5f, 0x5f, 0x43, 0x55, 0x44, 0x41, 0x5f, 0x50, 0x52, 0x45, 0x43, 0x5f, 0x53, 0x51, 0x52, 0x54
        /*001b*/ 	.byte	0x00
.L_1:


//--------------------- .nv.constant0.triton_poi_fused__native_batch_norm_legit_no_training_convolution_relu_1 --------------------------
	.section	.nv.constant0.triton_poi_fused__native_batch_norm_legit_no_training_convolution_relu_1,"a",@progbits
	.sectionflags	@""
	.align	4
.nv.constant0.triton_poi_fused__native_batch_norm_legit_no_training_convolution_relu_1:
	.zero		588
